	.headerflags	@"EF_CUDA_TEXMODE_UNIFIED EF_CUDA_64BIT_ADDRESS EF_CUDA_ACCELERATORS EF_CUDA_SM90 EF_CUDA_VIRTUAL_SM(EF_CUDA_SM90)"
	.elftype	@"ET_EXEC"


//--------------------- .nv.info                  --------------------------
	.section	.nv.info,"",@"SHT_CUDA_INFO"
	.align	4


	//----- nvinfo : EIATTR_REGCOUNT
	.align		4
        /*0000*/ 	.byte	0x04, 0x2f
        /*0002*/ 	.short	(.L_3 - .L_2)
	.align		4
.L_2:
        /*0004*/ 	.word	index@(triton_poi_fused__native_batch_norm_legit_no_training_add_21)
        /*0008*/ 	.word	0x0000001c


	//----- nvinfo : EIATTR_MIN_STACK_SIZE
	.align		4
.L_3:
        /*000c*/ 	.byte	0x04, 0x12
        /*000e*/ 	.short	(.L_5 - .L_4)
	.align		4
.L_4:
        /*0010*/ 	.word	index@(triton_poi_fused__native_batch_norm_legit_no_training_add_21)
        /*0014*/ 	.word	0x00000000


	//----- nvinfo : EIATTR_FRAME_SIZE
	.align		4
.L_5:
        /*0018*/ 	.byte	0x04, 0x11
        /*001a*/ 	.short	(.L_7 - .L_6)
	.align		4
.L_6:
        /*001c*/ 	.word	index@(triton_poi_fused__native_batch_norm_legit_no_training_add_21)
        /*0020*/ 	.word	0x00000000


	//----- nvinfo : EIATTR_MIN_STACK_SIZE
	.align		4
.L_7:
        /*0024*/ 	.byte	0x04, 0x12
        /*0026*/ 	.short	(.L_9 - .L_8)
	.align		4
.L_8:
        /*0028*/ 	.word	index@(triton_poi_fused__native_batch_norm_legit_no_training_add_21)
        /*002c*/ 	.word	0x00000000
.L_9:


//--------------------- .nv.info.triton_poi_fused__native_batch_norm_legit_no_training_add_21 --------------------------
	.section	.nv.info.triton_poi_fused__native_batch_norm_legit_no_training_add_21,"",@"SHT_CUDA_INFO"
	.sectionflags	@""
	.align	4


	//----- nvinfo : EIATTR_CUDA_API_VERSION
	.align		4
        /*0000*/ 	.byte	0x04, 0x37
        /*0002*/ 	.short	(.L_11 - .L_10)
.L_10:
        /*0004*/ 	.word	0x0000007c


	//----- nvinfo : EIATTR_KPARAM_INFO
	.align		4
.L_11:
        /*0008*/ 	.byte	0x04, 0x17
        /*000a*/ 	.short	(.L_13 - .L_12)
.L_12:
        /*000c*/ 	.word	0x00000000
        /*0010*/ 	.short	0x0008
        /*0012*/ 	.short	0x003c
        /*0014*/ 	.byte	0x00, 0xf0, 0x11, 0x00


	//----- nvinfo : EIATTR_KPARAM_INFO
	.align		4
.L_13:
        /*0018*/ 	.byte	0x04, 0x17
        /*001a*/ 	.short	(.L_15 - .L_14)
.L_14:
        /*001c*/ 	.word	0x00000000
        /*0020*/ 	.short	0x0007
        /*0022*/ 	.short	0x0038
        /*0024*/ 	.byte	0x00, 0xf0, 0x11, 0x00


	//----- nvinfo : EIATTR_KPARAM_INFO
	.align		4
.L_15:
        /*0028*/ 	.byte	0x04, 0x17
        /*002a*/ 	.short	(.L_17 - .L_16)
.L_16:
        /*002c*/ 	.word	0x00000000
        /*0030*/ 	.short	0x0006
        /*0032*/ 	.short	0x0030
        /*0034*/ 	.byte	0x00, 0xf4, 0x21, 0x00


	//----- nvinfo : EIATTR_KPARAM_INFO
	.align		4
.L_17:
        /*0038*/ 	.byte	0x04, 0x17
        /*003a*/ 	.short	(.L_19 - .L_18)
.L_18:
        /*003c*/ 	.word	0x00000000
        /*0040*/ 	.short	0x0005
        /*0042*/ 	.short	0x0028
        /*0044*/ 	.byte	0x00, 0xf4, 0x21, 0x00


	//----- nvinfo : EIATTR_KPARAM_INFO
	.align		4
.L_19:
        /*0048*/ 	.byte	0x04, 0x17
        /*004a*/ 	.short	(.L_21 - .L_20)
.L_20:
        /*004c*/ 	.word	0x00000000
        /*0050*/ 	.short	0x0004
        /*0052*/ 	.short	0x0020
        /*0054*/ 	.byte	0x00, 0xf4, 0x21, 0x00


	//----- nvinfo : EIATTR_KPARAM_INFO
	.align		4
.L_21:
        /*0058*/ 	.byte	0x04, 0x17
        /*005a*/ 	.short	(.L_23 - .L_22)
.L_22:
        /*005c*/ 	.word	0x00000000
        /*0060*/ 	.short	0x0003
        /*0062*/ 	.short	0x0018
        /*0064*/ 	.byte	0x00, 0xf4, 0x21, 0x00


	//----- nvinfo : EIATTR_KPARAM_INFO
	.align		4
.L_23:
        /*0068*/ 	.byte	0x04, 0x17
        /*006a*/ 	.short	(.L_25 - .L_24)
.L_24:
        /*006c*/ 	.word	0x00000000
        /*0070*/ 	.short	0x0002
        /*0072*/ 	.short	0x0010
        /*0074*/ 	.byte	0x00, 0xf4, 0x21, 0x00


	//----- nvinfo : EIATTR_KPARAM_INFO
	.align		4
.L_25:
        /*0078*/ 	.byte	0x04, 0x17
        /*007a*/ 	.short	(.L_27 - .L_26)
.L_26:
        /*007c*/ 	.word	0x00000000
        /*0080*/ 	.short	0x0001
        /*0082*/ 	.short	0x0008
        /*0084*/ 	.byte	0x00, 0xf4, 0x21, 0x00


	//----- nvinfo : EIATTR_KPARAM_INFO
	.align		4
.L_27:
        /*0088*/ 	.byte	0x04, 0x17
        /*008a*/ 	.short	(.L_29 - .L_28)
.L_28:
        /*008c*/ 	.word	0x00000000
        /*0090*/ 	.short	0x0000
        /*0092*/ 	.short	0x0000
        /*0094*/ 	.byte	0x00, 0xf4, 0x21, 0x00


	//----- nvinfo : EIATTR_SPARSE_MMA_MASK
	.align		4
.L_29:
        /*0098*/ 	.byte	0x03, 0x50
        /*009a*/ 	.short	0x0000


	//----- nvinfo : EIATTR_MAXREG_COUNT
	.align		4
        /*009c*/ 	.byte	0x03, 0x1b
        /*009e*/ 	.short	0x00ff


	//----- nvinfo : EIATTR_EXIT_INSTR_OFFSETS
	.align		4
        /*00a0*/ 	.byte	0x04, 0x1c
        /*00a2*/ 	.short	(.L_31 - .L_30)


	//   ....[0]....
.L_30:
        /*00a4*/ 	.word	0x000004b0


	//   ....[1]....
        /*00a8*/ 	.word	0x000004d0


	//----- nvinfo : EIATTR_REQNTID
	.align		4
.L_31:
        /*00ac*/ 	.byte	0x04, 0x10
        /*00ae*/ 	.short	(.L_33 - .L_32)
.L_32:
        /*00b0*/ 	.word	0x00000080
        /*00b4*/ 	.word	0x00000001
        /*00b8*/ 	.word	0x00000001


	//----- nvinfo : EIATTR_CBANK_PARAM_SIZE
	.align		4
.L_33:
        /*00bc*/ 	.byte	0x03, 0x19
        /*00be*/ 	.short	0x0040


	//----- nvinfo : EIATTR_PARAM_CBANK
	.align		4
        /*00c0*/ 	.byte	0x04, 0x0a
        /*00c2*/ 	.short	(.L_35 - .L_34)
	.align		4
.L_34:
        /*00c4*/ 	.word	index@(.nv.constant0.triton_poi_fused__native_batch_norm_legit_no_training_add_21)
        /*00c8*/ 	.short	0x0210
        /*00ca*/ 	.short	0x0040


	//----- nvinfo : EIATTR_SW_WAR
	.align		4
.L_35:
        /*00cc*/ 	.byte	0x04, 0x36
        /*00ce*/ 	.short	(.L_37 - .L_36)
.L_36:
        /*00d0*/ 	.word	0x00000008
.L_37:


//--------------------- .nv.callgraph             --------------------------
	.section	.nv.callgraph,"",@"SHT_CUDA_CALLGRAPH"
	.align	4
	.sectionentsize	8
	.align		4
        /*0000*/ 	.word	0x00000000
	.align		4
        /*0004*/ 	.word	0xffffffff
	.align		4
        /*0008*/ 	.word	0x00000000
	.align		4
        /*000c*/ 	.word	0xfffffffe
	.align		4
        /*0010*/ 	.word	0x00000000
	.align		4
        /*0014*/ 	.word	0xfffffffd
	.align		4
        /*0018*/ 	.word	0x00000000
	.align		4
        /*001c*/ 	.word	0xfffffffc


//--------------------- .nv.constant4             --------------------------
	.section	.nv.constant4,"a",@progbits
	.align	8
	.align		8
.nv.constant4:
        /*0000*/ 	.dword	_$_str
	.align		8
        /*0008*/ 	.dword	_$_str_$_2


//--------------------- .text.triton_poi_fused__native_batch_norm_legit_no_training_add_21 --------------------------
	.section	.text.triton_poi_fused__native_batch_norm_legit_no_training_add_21,"ax",@progbits
	.align	128
        .global         triton_poi_fused__native_batch_norm_legit_no_training_add_21
        .type           triton_poi_fused__native_batch_norm_legit_no_training_add_21,@function
        .size           triton_poi_fused__native_batch_norm_legit_no_training_add_21,(.L_x_1 - triton_poi_fused__native_batch_norm_legit_no_training_add_21)
        .other          triton_poi_fused__native_batch_norm_legit_no_training_add_21,@"STO_CUDA_ENTRY STV_DEFAULT"
triton_poi_fused__native_batch_norm_legit_no_training_add_21:
.text.triton_poi_fused__native_batch_norm_legit_no_training_add_21:
[----:B------:R-:W0:Y:S01]  /*0000*/  LDC R1, c[0x0][0x28] ;  /* 0x00000a00ff017b82 */ /* 0x000e220000000800 */
[----:B------:R-:W1:Y:S07]  /*0010*/  S2R R17, SR_CTAID.X ;  /* 0x0000000000117919 */ /* 0x000e6e0000002500 */
[----:B------:R-:W2:Y:S01]  /*0020*/  LDC.64 R8, c[0x0][0x228] ;  /* 0x00008a00ff087b82 */ /* 0x000ea20000000a00 */
[----:B------:R-:W-:Y:S01]  /*0030*/  CS2R R18, SRZ ;  /* 0x0000000000127805 */ /* 0x000fe2000001ff00 */
[----:B------:R-:W-:Y:S01]  /*0040*/  ULDC.64 UR4, c[0x0][0x208] ;  /* 0x0000820000047ab9 */ /* 0x000fe20000000a00 */
[----:B------:R-:W3:Y:S01]  /*0050*/  S2R R0, SR_TID.X ;  /* 0x0000000000007919 */ /* 0x000ee20000002100 */
[----:B------:R-:W4:Y:S04]  /*0060*/  S2R R3, SR_CTAID.Y ;  /* 0x0000000000037919 */ /* 0x000f280000002600 */
[----:B------:R-:W5:Y:S08]  /*0070*/  LDC.64 R12, c[0x0][0x218] ;  /* 0x00008600ff0c7b82 */ /* 0x000f700000000a00 */
[----:B------:R-:W4:Y:S08]  /*0080*/  LDC.64 R10, c[0x0][0x220] ;  /* 0x00008800ff0a7b82 */ /* 0x000f300000000a00 */
[----:B------:R-:W5:Y:S01]  /*0090*/  LDC.64 R4, c[0x0][0x230] ;  /* 0x00008c00ff047b82 */ /* 0x000f620000000a00 */
[C---:B-1----:R-:W-:Y:S01]  /*00a0*/  ISETP.GE.AND P2, PT, R17.reuse, 0x60, PT ;  /* 0x000000601100780c */ /* 0x042fe20003f46270 */
[----:B--2---:R-:W-:-:S06]  /*00b0*/  IMAD.WIDE R8, R17, 0x4, R8 ;  /* 0x0000000411087825 */ /* 0x004fcc00078e0208 */
[----:B------:R-:W1:Y:S06]  /*00c0*/  LDC.64 R6, c[0x0][0x210] ;  /* 0x00008400ff067b82 */ /* 0x000e6c0000000a00 */
[----:B------:R5:W2:Y:S01]  /*00d0*/  @!P2 LDG.E.EL R19, desc[UR4][R8.64] ;  /* 0x000000040813a981 */ /* 0x000aa2000c2e1900 */
[----:B---3--:R-:W-:Y:S02]  /*00e0*/  LOP3.LUT R0, R0, 0x7f, RZ, 0xc0, !PT ;  /* 0x0000007f00007812 */ /* 0x008fe400078ec0ff */
[----:B------:R-:W-:Y:S01]  /*00f0*/  CS2R R14, SRZ ;  /* 0x00000000000e7805 */ /* 0x000fe2000001ff00 */
[----:B0---4-:R-:W-:Y:S01]  /*0100*/  IMAD.WIDE R10, R17, 0x4, R10 ;  /* 0x00000004110a7825 */ /* 0x011fe200078e020a */
[----:B------:R-:W-:-:S02]  /*0110*/  LEA R0, R3, R0, 0x8 ;  /* 0x0000000003007211 */ /* 0x000fc400078e40ff */
[----:B------:R-:W0:Y:S01]  /*0120*/  LDC.64 R2, c[0x0][0x238] ;  /* 0x00008e00ff027b82 */ /* 0x000e220000000a00 */
[----:B------:R-:W-:Y:S01]  /*0130*/  HFMA2.MMA R20, -RZ, RZ, 0, 0 ;  /* 0x00000000ff147435 */ /* 0x000fe200000001ff */
[C---:B------:R-:W-:Y:S01]  /*0140*/  ISETP.LT.AND P1, PT, R0.reuse, 0xc4, !P2 ;  /* 0x000000c40000780c */ /* 0x040fe20005721270 */
[----:B------:R-:W-:Y:S01]  /*0150*/  IMAD R23, R0, 0x60, R17 ;  /* 0x0000006000177824 */ /* 0x000fe200078e0211 */
[----:B------:R-:W-:Y:S01]  /*0160*/  IADD3 R16, R0, 0x80, RZ ;  /* 0x0000008000107810 */ /* 0x000fe20007ffe0ff */
[----:B------:R-:W3:Y:S02]  /*0170*/  @!P2 LDG.E.EL R18, desc[UR4][R10.64] ;  /* 0x000000040a12a981 */ /* 0x000ee4000c2e1900 */
[----:B-----5:R-:W-:Y:S01]  /*0180*/  IMAD.WIDE R8, R23, 0x4, R12 ;  /* 0x0000000417087825 */ /* 0x020fe200078e020c */
[----:B------:R-:W-:Y:S02]  /*0190*/  ISETP.LT.AND P0, PT, R16, 0xc4, !P2 ;  /* 0x000000c41000780c */ /* 0x000fe40005701270 */
[----:B------:R-:W-:-:S02]  /*01a0*/  IADD3 R21, R23, 0x3000, RZ ;  /* 0x0000300017157810 */ /* 0x000fc40007ffe0ff */
[----:B------:R-:W-:Y:S01]  /*01b0*/  CS2R R24, SRZ ;  /* 0x0000000000187805 */ /* 0x000fe2000001ff00 */
[----:B------:R-:W-:Y:S02]  /*01c0*/  IMAD.WIDE R4, R17, 0x4, R4 ;  /* 0x0000000411047825 */ /* 0x000fe400078e0204 */
[----:B------:R4:W3:Y:S02]  /*01d0*/  @P1 LDG.E.EL R14, desc[UR4][R8.64] ;  /* 0x00000004080e1981 */ /* 0x0008e4000c2e1900 */
[----:B------:R-:W-:Y:S02]  /*01e0*/  IMAD.WIDE R12, R21, 0x4, R12 ;  /* 0x00000004150c7825 */ /* 0x000fe400078e020c */
[----:B------:R5:W3:Y:S02]  /*01f0*/  @!P2 LDG.E.EL R20, desc[UR4][R4.64] ;  /* 0x000000040414a981 */ /* 0x000ae4000c2e1900 */
[----:B-1----:R-:W-:Y:S02]  /*0200*/  IMAD.WIDE R22, R23, 0x4, R6 ;  /* 0x0000000417167825 */ /* 0x002fe400078e0206 */
[----:B------:R-:W3:Y:S02]  /*0210*/  @P0 LDG.E.EL R15, desc[UR4][R12.64] ;  /* 0x000000040c0f0981 */ /* 0x000ee4000c2e1900 */
[----:B0-----:R-:W-:-:S02]  /*0220*/  IMAD.WIDE R2, R17, 0x4, R2 ;  /* 0x0000000411027825 */ /* 0x001fc400078e0202 */
[----:B------:R-:W3:Y:S04]  /*0230*/  @P1 LDG.E.EL R24, desc[UR4][R22.64] ;  /* 0x0000000416181981 */ /* 0x000ee8000c2e1900 */
[----:B------:R0:W3:Y:S01]  /*0240*/  @!P2 LDG.E.EL R25, desc[UR4][R2.64] ;  /* 0x000000040219a981 */ /* 0x0000e2000c2e1900 */
[----:B----4-:R-:W-:Y:S01]  /*0250*/  IMAD.WIDE R8, R21, 0x4, R6 ;  /* 0x0000000415087825 */ /* 0x010fe200078e0206 */
[----:B------:R-:W-:-:S06]  /*0260*/  MOV R6, RZ ;  /* 0x000000ff00067202 */ /* 0x000fcc0000000f00 */
[----:B------:R1:W4:Y:S01]  /*0270*/  @P0 LDG.E.EL R6, desc[UR4][R8.64] ;  /* 0x0000000408060981 */ /* 0x000322000c2e1900 */
[----:B-----5:R-:W-:Y:S01]  /*0280*/  HFMA2.MMA R5, -RZ, RZ, 1.625, 0 ;  /* 0x3e800000ff057435 */ /* 0x020fe200000001ff */
[----:B------:R-:W-:Y:S01]  /*0290*/  IMAD.HI R10, R0, 0x5397829d, RZ ;  /* 0x5397829d000a7827 */ /* 0x000fe200078e02ff */
[----:B0-----:R-:W0:Y:S03]  /*02a0*/  LDC.64 R2, c[0x0][0x240] ;  /* 0x00009000ff027b82 */ /* 0x001e260000000a00 */
[----:B------:R-:W-:Y:S01]  /*02b0*/  IMAD.HI R4, R16, 0x5397829d, RZ ;  /* 0x5397829d10047827 */ /* 0x000fe200078e02ff */
[----:B-1----:R-:W-:-:S04]  /*02c0*/  SHF.R.U32.HI R9, RZ, 0x1f, R10 ;  /* 0x0000001fff097819 */ /* 0x002fc8000001160a */
[----:B------:R-:W-:-:S05]  /*02d0*/  LEA.HI.SX32 R9, R10, R9, 0x1c ;  /* 0x000000090a097211 */ /* 0x000fca00078fe2ff */
[----:B------:R-:W-:Y:S02]  /*02e0*/  IMAD R0, R9, -0x31, R0 ;  /* 0xffffffcf09007824 */ /* 0x000fe400078e0200 */
[----:B--2---:R-:W-:-:S04]  /*02f0*/  FADD R19, R19, 9.9999997473787516356e-06 ;  /* 0x3727c5ac13137421 */ /* 0x004fc80000000000 */
[----:B------:R-:W1:Y:S02]  /*0300*/  MUFU.SQRT R7, R19 ;  /* 0x0000001300077308 */ /* 0x000e640000002000 */
[C---:B-1----:R-:W-:Y:S02]  /*0310*/  FSETP.GT.AND P2, PT, R7.reuse, 8.50705917302346158658e+37, PT ;  /* 0x7e8000000700780b */ /* 0x042fe40003f44000 */
[----:B------:R-:W-:-:S11]  /*0320*/  FSETP.GEU.AND P3, PT, R7, 1.175494350822287508e-38, PT ;  /* 0x008000000700780b */ /* 0x000fd60003f6e000 */
[----:B------:R-:W-:-:S04]  /*0330*/  @P2 FMUL R7, R7, 0.25 ;  /* 0x3e80000007072820 */ /* 0x000fc80000400000 */
[----:B------:R-:W-:-:S06]  /*0340*/  @!P3 FMUL R7, R7, 16777216 ;  /* 0x4b8000000707b820 */ /* 0x000fcc0000400000 */
[----:B------:R-:W1:Y:S01]  /*0350*/  MUFU.RCP R7, R7 ;  /* 0x0000000700077308 */ /* 0x000e620000001000 */
[----:B------:R-:W-:Y:S02]  /*0360*/  FSEL R8, R5, 1, P2 ;  /* 0x3f80000005087808 */ /* 0x000fe40001000000 */
[----:B------:R-:W-:-:S03]  /*0370*/  SHF.R.U32.HI R5, RZ, 0x1f, R4 ;  /* 0x0000001fff057819 */ /* 0x000fc60000011604 */
[----:B------:R-:W-:Y:S01]  /*0380*/  @!P3 FMUL R8, R8, 16777216 ;  /* 0x4b8000000808b820 */ /* 0x000fe20000400000 */
[----:B------:R-:W-:Y:S01]  /*0390*/  LEA.HI.SX32 R5, R4, R5, 0x1c ;  /* 0x0000000504057211 */ /* 0x000fe200078fe2ff */
[----:B---3--:R-:W-:Y:S01]  /*03a0*/  FADD R14, -R18, R14 ;  /* 0x0000000e120e7221 */ /* 0x008fe20000000100 */
[----:B------:R-:W-:-:S03]  /*03b0*/  IMAD R4, R17, 0x31, R0 ;  /* 0x0000003111047824 */ /* 0x000fc600078e0200 */
[----:B------:R-:W-:Y:S02]  /*03c0*/  IMAD R16, R5, -0x31, R16 ;  /* 0xffffffcf05107824 */ /* 0x000fe400078e0210 */
[----:B-1----:R-:W-:Y:S01]  /*03d0*/  FMUL R7, R7, R8 ;  /* 0x0000000807077220 */ /* 0x002fe20000400000 */
[----:B------:R-:W-:-:S03]  /*03e0*/  FADD R15, -R18, R15 ;  /* 0x0000000f120f7221 */ /* 0x000fc60000000100 */
[-C--:B------:R-:W-:Y:S01]  /*03f0*/  FMUL R14, R14, R7.reuse ;  /* 0x000000070e0e7220 */ /* 0x080fe20000400000 */
[----:B------:R-:W-:Y:S02]  /*0400*/  IMAD R16, R5, 0x1260, R16 ;  /* 0x0000126005107824 */ /* 0x000fe400078e0210 */
[----:B------:R-:W-:Y:S02]  /*0410*/  IMAD R9, R9, 0x1260, R4 ;  /* 0x0000126009097824 */ /* 0x000fe400078e0204 */
[----:B------:R-:W-:Y:S01]  /*0420*/  FFMA R5, R14, R20, R25 ;  /* 0x000000140e057223 */ /* 0x000fe20000000019 */
[----:B------:R-:W-:-:S03]  /*0430*/  FMUL R0, R15, R7 ;  /* 0x000000070f007220 */ /* 0x000fc60000400000 */
[----:B------:R-:W-:Y:S01]  /*0440*/  FADD R7, R5, R24 ;  /* 0x0000001805077221 */ /* 0x000fe20000000000 */
[----:B0-----:R-:W-:-:S04]  /*0450*/  IMAD.WIDE R4, R9, 0x4, R2 ;  /* 0x0000000409047825 */ /* 0x001fc800078e0202 */
[----:B------:R-:W-:Y:S01]  /*0460*/  FFMA R25, R0, R20, R25 ;  /* 0x0000001400197223 */ /* 0x000fe20000000019 */
[----:B------:R-:W-:Y:S01]  /*0470*/  IMAD R17, R17, 0x31, R16 ;  /* 0x0000003111117824 */ /* 0x000fe200078e0210 */
[----:B------:R0:W-:Y:S02]  /*0480*/  @P1 STG.E desc[UR4][R4.64], R7 ;  /* 0x0000000704001986 */ /* 0x0001e4000c101904 */
[----:B----4-:R-:W-:Y:S01]  /*0490*/  FADD R25, R25, R6 ;  /* 0x0000000619197221 */ /* 0x010fe20000000000 */
[----:B------:R-:W-:Y:S01]  /*04a0*/  IMAD.WIDE R2, R17, 0x4, R2 ;  /* 0x0000000411027825 */ /* 0x000fe200078e0202 */
[----:B0-----:R-:W-:Y:S06]  /*04b0*/  @!P0 EXIT ;  /* 0x000000000000894d */ /* 0x001fec0003800000 */
[----:B------:R-:W-:Y:S01]  /*04c0*/  STG.E desc[UR4][R2.64], R25 ;  /* 0x0000001902007986 */ /* 0x000fe2000c101904 */
[----:B------:R-:W-:Y:S05]  /*04d0*/  EXIT ;  /* 0x000000000000794d */ /* 0x000fea0003800000 */
.L_x_0:
[----:B------:R-:W-:-:S00]  /*04e0*/  BRA `(.L_x_0) ;  /* 0xfffffffc00fc7947 */ /* 0x000fc0000383ffff */
[----:B------:R-:W-:-:S00]  /*04f0*/  NOP ;  /* 0x0000000000007918 */ /* 0x000fc00000000000 */
        /* <DEDUP_REMOVED lines=8> */
.L_x_1:


//--------------------- .nv.global.init           --------------------------
	.section	.nv.global.init,"aw",@progbits
.nv.global.init:
	.type		_$_str,@object
	.size		_$_str,(_$_str_$_2 - _$_str)
_$_str:
        /*0000*/ 	.byte	0x5f, 0x5f, 0x43, 0x55, 0x44, 0x41, 0x5f, 0x46, 0x54, 0x5a, 0x00
	.type		_$_str_$_2,@object
	.size		_$_str_$_2,(.L_1 - _$_str_$_2)
_$_str_$_2:
        /*000b*/ 	.byte	0x5f, 0x5f, 0x43, 0x55, 0x44, 0x41, 0x5f, 0x50, 0x52, 0x45, 0x43, 0x5f, 0x53, 0x51, 0x52, 0x54
        /*001b*/ 	.byte	0x00
.L_1:


//--------------------- .nv.constant0.triton_poi_fused__native_batch_norm_legit_no_training_add_21 --------------------------
	.section	.nv.constant0.triton_poi_fused__native_batch_norm_legit_no_training_add_21,"a",@progbits
	.sectionflags	@""
	.align	4
.nv.constant0.triton_poi_fused__native_batch_norm_legit_no_training_add_21:
	.zero		592
